//
// Generated by NVIDIA NVVM Compiler
//
// Compiler Build ID: CL-36424714
// Cuda compilation tools, release 13.0, V13.0.88
// Based on NVVM 20.0.0
//

.version 9.0
.target sm_100
.address_size 64

	// .globl	_Z12MatMulKernel6MatrixS_S_

.visible .entry _Z12MatMulKernel6MatrixS_S_(
	.param .align 8 .b8 _Z12MatMulKernel6MatrixS_S__param_0[16],
	.param .align 8 .b8 _Z12MatMulKernel6MatrixS_S__param_1[16],
	.param .align 8 .b8 _Z12MatMulKernel6MatrixS_S__param_2[16]
)
{
	.reg .pred 	%p<14>;
	.reg .b32 	%r<43>;
	.reg .b32 	%f<56>;
	.reg .b64 	%rd<53>;

	ld.param.u64 	%rd7, [_Z12MatMulKernel6MatrixS_S__param_2+8];
	ld.param.u32 	%r2, [_Z12MatMulKernel6MatrixS_S__param_1];
	ld.param.v2.u32 	{%r1, %r22}, [_Z12MatMulKernel6MatrixS_S__param_0];
	ld.param.u64 	%rd8, [_Z12MatMulKernel6MatrixS_S__param_1+8];
	ld.param.u64 	%rd9, [_Z12MatMulKernel6MatrixS_S__param_0+8];
	ld.param.v2.u32 	{%r20, %r21}, [_Z12MatMulKernel6MatrixS_S__param_2];
	cvta.to.global.u64 	%rd1, %rd9;
	cvta.to.global.u64 	%rd2, %rd8;
	mov.u32 	%r23, %ctaid.y;
	mov.u32 	%r24, %ntid.y;
	mov.u32 	%r25, %tid.y;
	mad.lo.s32 	%r3, %r23, %r24, %r25;
	mov.u32 	%r26, %ctaid.x;
	mov.u32 	%r27, %ntid.x;
	mov.u32 	%r28, %tid.x;
	mad.lo.s32 	%r4, %r26, %r27, %r28;
	setp.ge.s32 	%p1, %r3, %r22;
	setp.ge.s32 	%p2, %r4, %r2;
	or.pred  	%p3, %p1, %p2;
	setp.lt.s32 	%p4, %r1, 1;
	or.pred  	%p5, %p3, %p4;
	@%p5 bra 	$L__BB0_12;
	cvta.to.global.u64 	%rd10, %rd7;
	mul.lo.s32 	%r5, %r1, %r3;
	mad.lo.s32 	%r30, %r20, %r3, %r4;
	mul.wide.s32 	%rd11, %r30, 4;
	add.s64 	%rd3, %rd10, %rd11;
	and.b32  	%r6, %r1, 7;
	setp.lt.u32 	%p6, %r1, 8;
	mov.b32 	%r41, 0;
	mov.f32 	%f53, 0f00000000;
	@%p6 bra 	$L__BB0_4;
	and.b32  	%r41, %r1, 2147483640;
	neg.s32 	%r39, %r41;
	shl.b32 	%r9, %r2, 3;
	mul.wide.u32 	%rd12, %r5, 4;
	add.s64 	%rd13, %rd12, %rd1;
	add.s64 	%rd52, %rd13, 16;
	mov.f32 	%f53, 0f00000000;
	mul.wide.s32 	%rd16, %r2, 4;
	mov.u32 	%r38, %r4;
$L__BB0_3:
	.pragma "nounroll";
	ld.global.f32 	%f10, [%rd52+-16];
	mul.wide.s32 	%rd14, %r38, 4;
	add.s64 	%rd15, %rd2, %rd14;
	ld.global.f32 	%f11, [%rd15];
	fma.rn.f32 	%f12, %f10, %f11, %f53;
	st.global.f32 	[%rd3], %f12;
	ld.global.f32 	%f13, [%rd52+-12];
	add.s64 	%rd17, %rd15, %rd16;
	ld.global.f32 	%f14, [%rd17];
	fma.rn.f32 	%f15, %f13, %f14, %f12;
	st.global.f32 	[%rd3], %f15;
	ld.global.f32 	%f16, [%rd52+-8];
	add.s64 	%rd18, %rd17, %rd16;
	ld.global.f32 	%f17, [%rd18];
	fma.rn.f32 	%f18, %f16, %f17, %f15;
	st.global.f32 	[%rd3], %f18;
	ld.global.f32 	%f19, [%rd52+-4];
	add.s64 	%rd19, %rd18, %rd16;
	ld.global.f32 	%f20, [%rd19];
	fma.rn.f32 	%f21, %f19, %f20, %f18;
	st.global.f32 	[%rd3], %f21;
	ld.global.f32 	%f22, [%rd52];
	add.s64 	%rd20, %rd19, %rd16;
	ld.global.f32 	%f23, [%rd20];
	fma.rn.f32 	%f24, %f22, %f23, %f21;
	st.global.f32 	[%rd3], %f24;
	ld.global.f32 	%f25, [%rd52+4];
	add.s64 	%rd21, %rd20, %rd16;
	ld.global.f32 	%f26, [%rd21];
	fma.rn.f32 	%f27, %f25, %f26, %f24;
	st.global.f32 	[%rd3], %f27;
	ld.global.f32 	%f28, [%rd52+8];
	add.s64 	%rd22, %rd21, %rd16;
	ld.global.f32 	%f29, [%rd22];
	fma.rn.f32 	%f30, %f28, %f29, %f27;
	st.global.f32 	[%rd3], %f30;
	ld.global.f32 	%f31, [%rd52+12];
	add.s64 	%rd23, %rd22, %rd16;
	ld.global.f32 	%f32, [%rd23];
	fma.rn.f32 	%f53, %f31, %f32, %f30;
	st.global.f32 	[%rd3], %f53;
	add.s32 	%r39, %r39, 8;
	add.s32 	%r38, %r38, %r9;
	add.s64 	%rd52, %rd52, 32;
	setp.ne.s32 	%p7, %r39, 0;
	@%p7 bra 	$L__BB0_3;
$L__BB0_4:
	setp.eq.s32 	%p8, %r6, 0;
	@%p8 bra 	$L__BB0_12;
	and.b32  	%r15, %r1, 3;
	setp.lt.u32 	%p9, %r6, 4;
	@%p9 bra 	$L__BB0_7;
	add.s32 	%r31, %r41, %r5;
	mul.wide.u32 	%rd24, %r31, 4;
	add.s64 	%rd25, %rd1, %rd24;
	ld.global.f32 	%f33, [%rd25];
	mad.lo.s32 	%r32, %r41, %r2, %r4;
	mul.wide.s32 	%rd26, %r32, 4;
	add.s64 	%rd27, %rd2, %rd26;
	ld.global.f32 	%f34, [%rd27];
	fma.rn.f32 	%f35, %f33, %f34, %f53;
	st.global.f32 	[%rd3], %f35;
	cvt.u64.u32 	%rd28, %r5;
	cvt.u64.u32 	%rd29, %r41;
	add.s64 	%rd30, %rd29, %rd28;
	shl.b64 	%rd31, %rd30, 2;
	add.s64 	%rd32, %rd1, %rd31;
	ld.global.f32 	%f36, [%rd32+4];
	mul.wide.s32 	%rd33, %r2, 4;
	add.s64 	%rd34, %rd27, %rd33;
	ld.global.f32 	%f37, [%rd34];
	fma.rn.f32 	%f38, %f36, %f37, %f35;
	st.global.f32 	[%rd3], %f38;
	ld.global.f32 	%f39, [%rd32+8];
	add.s64 	%rd35, %rd34, %rd33;
	ld.global.f32 	%f40, [%rd35];
	fma.rn.f32 	%f41, %f39, %f40, %f38;
	st.global.f32 	[%rd3], %f41;
	ld.global.f32 	%f42, [%rd32+12];
	add.s64 	%rd36, %rd35, %rd33;
	ld.global.f32 	%f43, [%rd36];
	fma.rn.f32 	%f53, %f42, %f43, %f41;
	st.global.f32 	[%rd3], %f53;
	add.s32 	%r41, %r41, 4;
$L__BB0_7:
	setp.eq.s32 	%p10, %r15, 0;
	@%p10 bra 	$L__BB0_12;
	setp.eq.s32 	%p11, %r15, 1;
	@%p11 bra 	$L__BB0_10;
	add.s32 	%r33, %r41, %r5;
	mul.wide.u32 	%rd37, %r33, 4;
	add.s64 	%rd38, %rd1, %rd37;
	ld.global.f32 	%f44, [%rd38];
	mad.lo.s32 	%r34, %r41, %r2, %r4;
	mul.wide.s32 	%rd39, %r34, 4;
	add.s64 	%rd40, %rd2, %rd39;
	ld.global.f32 	%f45, [%rd40];
	fma.rn.f32 	%f46, %f44, %f45, %f53;
	st.global.f32 	[%rd3], %f46;
	cvt.u64.u32 	%rd41, %r5;
	cvt.u64.u32 	%rd42, %r41;
	add.s64 	%rd43, %rd42, %rd41;
	shl.b64 	%rd44, %rd43, 2;
	add.s64 	%rd45, %rd1, %rd44;
	ld.global.f32 	%f47, [%rd45+4];
	mul.wide.s32 	%rd46, %r2, 4;
	add.s64 	%rd47, %rd40, %rd46;
	ld.global.f32 	%f48, [%rd47];
	fma.rn.f32 	%f53, %f47, %f48, %f46;
	st.global.f32 	[%rd3], %f53;
	add.s32 	%r41, %r41, 2;
$L__BB0_10:
	and.b32  	%r35, %r1, 1;
	setp.eq.b32 	%p12, %r35, 1;
	not.pred 	%p13, %p12;
	@%p13 bra 	$L__BB0_12;
	add.s32 	%r36, %r41, %r5;
	mul.wide.u32 	%rd48, %r36, 4;
	add.s64 	%rd49, %rd1, %rd48;
	ld.global.f32 	%f49, [%rd49];
	mad.lo.s32 	%r37, %r41, %r2, %r4;
	mul.wide.s32 	%rd50, %r37, 4;
	add.s64 	%rd51, %rd2, %rd50;
	ld.global.f32 	%f50, [%rd51];
	fma.rn.f32 	%f51, %f49, %f50, %f53;
	st.global.f32 	[%rd3], %f51;
$L__BB0_12:
	ret;

}


// ===== COMPILED SASS (sm_100) =====

	.target	sm_100

	.elftype	@"ET_EXEC"


//--------------------- .note.nv.tkinfo           --------------------------
	.section	.note.nv.tkinfo,"",@"SHT_NOTE"
	.sectionflags	@"SHF_NOTE_NV_TKINFO"
	.tkinfo
        /*0018*/ 	.word	0x00000002
        /*0030*/ 	.string	""
        /*0030*/ 	.string	"ptxas"
        /*0030*/ 	.string	"Cuda compilation tools, release 13.0, V13.0.88"
        /*0030*/ 	.string	"Build cuda_13.0.r13.0/compiler.36424714_0"
        /*0030*/ 	.string	"-arch sm_100 -m 64 "



//--------------------- .note.nv.cuinfo           --------------------------
	.section	.note.nv.cuinfo,"",@"SHT_NOTE"
	.sectionflags	@"SHF_NOTE_NV_CUINFO"
        /*0018*/ 	.short	0x0002
        /*001a*/ 	.short	0x0064
        /*001c*/ 	.short	0x0082
	.zero		2


//--------------------- .nv.info                  --------------------------
	.section	.nv.info,"",@"SHT_CUDA_INFO"
	.align	4


	//----- nvinfo : EIATTR_REGCOUNT
	.align		4
        /*0000*/ 	.byte	0x04, 0x2f
        /*0002*/ 	.short	(.L_1 - .L_0)
	.align		4
.L_0:
        /*0004*/ 	.word	index@(_Z12MatMulKernel6MatrixS_S_)
        /*0008*/ 	.word	0x0000001c


	//----- nvinfo : EIATTR_FRAME_SIZE
	.align		4
.L_1:
        /*000c*/ 	.byte	0x04, 0x11
        /*000e*/ 	.short	(.L_3 - .L_2)
	.align		4
.L_2:
        /*0010*/ 	.word	index@(_Z12MatMulKernel6MatrixS_S_)
        /*0014*/ 	.word	0x00000000


	//----- nvinfo : EIATTR_MIN_STACK_SIZE
	.align		4
.L_3:
        /*0018*/ 	.byte	0x04, 0x12
        /*001a*/ 	.short	(.L_5 - .L_4)
	.align		4
.L_4:
        /*001c*/ 	.word	index@(_Z12MatMulKernel6MatrixS_S_)
        /*0020*/ 	.word	0x00000000
.L_5:


//--------------------- .nv.compat                --------------------------
	.section	.nv.compat,"",@"SHT_CUDA_COMPAT_INFO"
	.align	4
        /*0000*/ 	.byte	0x02, 0x09, 0x00, 0x00, 0x02, 0x02, 0x01, 0x00, 0x02, 0x05, 0x05, 0x00, 0x03, 0x07, 0x01, 0x01
        /*0010*/ 	.byte	0x02, 0x03, 0x00, 0x00, 0x02, 0x06, 0x01, 0x00, 0x04, 0x0b, 0x08, 0x00, 0x09, 0x00, 0x00, 0x00
        /*0020*/ 	.byte	0x00, 0x00, 0x00, 0x00


//--------------------- .nv.info._Z12MatMulKernel6MatrixS_S_ --------------------------
	.section	.nv.info._Z12MatMulKernel6MatrixS_S_,"",@"SHT_CUDA_INFO"
	.sectionflags	@""
	.align	4


	//----- nvinfo : EIATTR_CUDA_API_VERSION
	.align		4
        /*0000*/ 	.byte	0x04, 0x37
        /*0002*/ 	.short	(.L_7 - .L_6)
.L_6:
        /*0004*/ 	.word	0x00000082


	//----- nvinfo : EIATTR_KPARAM_INFO
	.align		4
.L_7:
        /*0008*/ 	.byte	0x04, 0x17
        /*000a*/ 	.short	(.L_9 - .L_8)
.L_8:
        /*000c*/ 	.word	0x00000000
        /*0010*/ 	.short	0x0002
        /*0012*/ 	.short	0x0020
        /*0014*/ 	.byte	0x00, 0xf0, 0x41, 0x00


	//----- nvinfo : EIATTR_KPARAM_INFO
	.align		4
.L_9:
        /*0018*/ 	.byte	0x04, 0x17
        /*001a*/ 	.short	(.L_11 - .L_10)
.L_10:
        /*001c*/ 	.word	0x00000000
        /*0020*/ 	.short	0x0001
        /*0022*/ 	.short	0x0010
        /*0024*/ 	.byte	0x00, 0xf0, 0x41, 0x00


	//----- nvinfo : EIATTR_KPARAM_INFO
	.align		4
.L_11:
        /*0028*/ 	.byte	0x04, 0x17
        /*002a*/ 	.short	(.L_13 - .L_12)
.L_12:
        /*002c*/ 	.word	0x00000000
        /*0030*/ 	.short	0x0000
        /*0032*/ 	.short	0x0000
        /*0034*/ 	.byte	0x00, 0xf0, 0x41, 0x00


	//----- nvinfo : EIATTR_SPARSE_MMA_MASK
	.align		4
.L_13:
        /*0038*/ 	.byte	0x03, 0x50
        /*003a*/ 	.short	0x0000


	//----- nvinfo : EIATTR_MAXREG_COUNT
	.align		4
        /*003c*/ 	.byte	0x03, 0x1b
        /*003e*/ 	.short	0x00ff


	//----- nvinfo : EIATTR_MERCURY_ISA_VERSION
	.align		4
        /*0040*/ 	.byte	0x03, 0x5f
        /*0042*/ 	.short	0x0101


	//----- nvinfo : EIATTR_VRC_CTA_INIT_COUNT
	.align		4
        /*0044*/ 	.byte	0x02, 0x4a
	.zero		1
	.zero		1


	//----- nvinfo : EIATTR_EXIT_INSTR_OFFSETS
	.align		4
        /*0048*/ 	.byte	0x04, 0x1c
        /*004a*/ 	.short	(.L_15 - .L_14)


	//   ....[0]....
.L_14:
        /*004c*/ 	.word	0x000000e0


	//   ....[1]....
        /*0050*/ 	.word	0x00000520


	//   ....[2]....
        /*0054*/ 	.word	0x00000760


	//   ....[3]....
        /*0058*/ 	.word	0x00000900


	//   ....[4]....
        /*005c*/ 	.word	0x000009b0


	//----- nvinfo : EIATTR_CBANK_PARAM_SIZE
	.align		4
.L_15:
        /*0060*/ 	.byte	0x03, 0x19
        /*0062*/ 	.short	0x0030


	//----- nvinfo : EIATTR_PARAM_CBANK
	.align		4
        /*0064*/ 	.byte	0x04, 0x0a
        /*0066*/ 	.short	(.L_17 - .L_16)
	.align		4
.L_16:
        /*0068*/ 	.word	index@(.nv.constant0._Z12MatMulKernel6MatrixS_S_)
        /*006c*/ 	.short	0x0380
        /*006e*/ 	.short	0x0030


	//----- nvinfo : EIATTR_SW_WAR
	.align		4
.L_17:
        /*0070*/ 	.byte	0x04, 0x36
        /*0072*/ 	.short	(.L_19 - .L_18)
.L_18:
        /*0074*/ 	.word	0x00000008
.L_19:


//--------------------- .nv.callgraph             --------------------------
	.section	.nv.callgraph,"",@"SHT_CUDA_CALLGRAPH"
	.align	4
	.sectionentsize	8
	.align		4
        /*0000*/ 	.word	0x00000000
	.align		4
        /*0004*/ 	.word	0xffffffff
	.align		4
        /*0008*/ 	.word	0x00000000
	.align		4
        /*000c*/ 	.word	0xfffffffe
	.align		4
        /*0010*/ 	.word	0x00000000
	.align		4
        /*0014*/ 	.word	0xfffffffd
	.align		4
        /*0018*/ 	.word	0x00000000
	.align		4
        /*001c*/ 	.word	0xfffffffc


//--------------------- .text._Z12MatMulKernel6MatrixS_S_ --------------------------
	.section	.text._Z12MatMulKernel6MatrixS_S_,"ax",@progbits
	.align	128
        .global         _Z12MatMulKernel6MatrixS_S_
        .type           _Z12MatMulKernel6MatrixS_S_,@function
        .size           _Z12MatMulKernel6MatrixS_S_,(.L_x_5 - _Z12MatMulKernel6MatrixS_S_)
        .other          _Z12MatMulKernel6MatrixS_S_,@"STO_CUDA_ENTRY STV_DEFAULT"
_Z12MatMulKernel6MatrixS_S_:
.text._Z12MatMulKernel6MatrixS_S_:
[----:B------:R-:W-:Y:S01]  /*0000*/  LDC R1, c[0x0][0x37c] ;  /* 0x0000df00ff017b82 */ /* 0x000fe20000000800 */
[----:B------:R-:W0:Y:S07]  /*0010*/  S2R R4, SR_TID.X ;  /* 0x0000000000047919 */ /* 0x000e2e0000002100 */
[----:B------:R-:W1:Y:S01]  /*0020*/  LDC R6, c[0x0][0x364] ;  /* 0x0000d900ff067b82 */ /* 0x000e620000000800 */
[----:B------:R-:W1:Y:S07]  /*0030*/  S2R R5, SR_TID.Y ;  /* 0x0000000000057919 */ /* 0x000e6e0000002200 */
[----:B------:R-:W0:Y:S08]  /*0040*/  S2UR UR5, SR_CTAID.X ;  /* 0x00000000000579c3 */ /* 0x000e300000002500 */
[----:B------:R-:W0:Y:S08]  /*0050*/  LDC R9, c[0x0][0x360] ;  /* 0x0000d800ff097b82 */ /* 0x000e300000000800 */
[----:B------:R-:W1:Y:S08]  /*0060*/  S2UR UR4, SR_CTAID.Y ;  /* 0x00000000000479c3 */ /* 0x000e700000002600 */
[----:B------:R-:W2:Y:S08]  /*0070*/  LDC R0, c[0x0][0x390] ;  /* 0x0000e400ff007b82 */ /* 0x000eb00000000800 */
[----:B------:R-:W3:Y:S01]  /*0080*/  LDC.64 R2, c[0x0][0x380] ;  /* 0x0000e000ff027b82 */ /* 0x000ee20000000a00 */
[----:B0-----:R-:W-:-:S02]  /*0090*/  IMAD R9, R9, UR5, R4 ;  /* 0x0000000509097c24 */ /* 0x001fc4000f8e0204 */
[----:B-1----:R-:W-:-:S03]  /*00a0*/  IMAD R6, R6, UR4, R5 ;  /* 0x0000000406067c24 */ /* 0x002fc6000f8e0205 */
[----:B--2---:R-:W-:-:S04]  /*00b0*/  ISETP.GE.AND P0, PT, R9, R0, PT ;  /* 0x000000000900720c */ /* 0x004fc80003f06270 */
[----:B---3--:R-:W-:-:S04]  /*00c0*/  ISETP.GE.OR P0, PT, R6, R3, P0 ;  /* 0x000000030600720c */ /* 0x008fc80000706670 */
[----:B------:R-:W-:-:S13]  /*00d0*/  ISETP.LT.OR P0, PT, R2, 0x1, P0 ;  /* 0x000000010200780c */ /* 0x000fda0000701670 */
[----:B------:R-:W-:Y:S05]  /*00e0*/  @P0 EXIT ;  /* 0x000000000000094d */ /* 0x000fea0003800000 */
[----:B------:R-:W0:Y:S01]  /*00f0*/  LDC.64 R4, c[0x0][0x3a8] ;  /* 0x0000ea00ff047b82 */ /* 0x000e220000000a00 */
[----:B------:R-:W1:Y:S01]  /*0100*/  LDCU UR4, c[0x0][0x3a0] ;  /* 0x00007400ff0477ac */ /* 0x000e620008000800 */
[C---:B------:R-:W-:Y:S01]  /*0110*/  ISETP.GE.U32.AND P1, PT, R2.reuse, 0x8, PT ;  /* 0x000000080200780c */ /* 0x040fe20003f26070 */
[----:B------:R-:W-:Y:S01]  /*0120*/  HFMA2 R8, -RZ, RZ, 0, 0 ;  /* 0x00000000ff087431 */ /* 0x000fe200000001ff */
[----:B------:R-:W-:Y:S02]  /*0130*/  LOP3.LUT R12, R2, 0x7, RZ, 0xc0, !PT ;  /* 0x00000007020c7812 */ /* 0x000fe400078ec0ff */
[----:B------:R-:W-:Y:S02]  /*0140*/  MOV R11, RZ ;  /* 0x000000ff000b7202 */ /* 0x000fe40000000f00 */
[----:B------:R-:W-:Y:S01]  /*0150*/  ISETP.NE.AND P0, PT, R12, RZ, PT ;  /* 0x000000ff0c00720c */ /* 0x000fe20003f05270 */
[----:B-1----:R-:W-:Y:S01]  /*0160*/  IMAD R3, R6, UR4, R9 ;  /* 0x0000000406037c24 */ /* 0x002fe2000f8e0209 */
[----:B------:R-:W1:Y:S03]  /*0170*/  LDCU.64 UR4, c[0x0][0x358] ;  /* 0x00006b00ff0477ac */ /* 0x000e660008000a00 */
[----:B0-----:R-:W-:-:S04]  /*0180*/  IMAD.WIDE R4, R3, 0x4, R4 ;  /* 0x0000000403047825 */ /* 0x001fc800078e0204 */
[----:B------:R-:W-:Y:S01]  /*0190*/  IMAD R3, R6, R2, RZ ;  /* 0x0000000206037224 */ /* 0x000fe200078e02ff */
[----:B-1----:R-:W-:Y:S06]  /*01a0*/  @!P1 BRA `(.L_x_0) ;  /* 0x0000000000dc9947 */ /* 0x002fec0003800000 */
[----:B------:R-:W0:Y:S01]  /*01b0*/  LDC.64 R6, c[0x0][0x388] ;  /* 0x0000e200ff067b82 */ /* 0x000e220000000a00 */
[----:B------:R-:W-:Y:S02]  /*01c0*/  LOP3.LUT R8, R2, 0x7ffffff8, RZ, 0xc0, !PT ;  /* 0x7ffffff802087812 */ /* 0x000fe400078ec0ff */
[----:B------:R-:W-:Y:S02]  /*01d0*/  MOV R11, RZ ;  /* 0x000000ff000b7202 */ /* 0x000fe40000000f00 */
[----:B------:R-:W-:Y:S02]  /*01e0*/  MOV R13, R9 ;  /* 0x00000009000d7202 */ /* 0x000fe40000000f00 */
[----:B------:R-:W-:Y:S01]  /*01f0*/  IADD3 R10, PT, PT, -R8, RZ, RZ ;  /* 0x000000ff080a7210 */ /* 0x000fe20007ffe1ff */
[----:B0-----:R-:W-:-:S03]  /*0200*/  IMAD.WIDE.U32 R6, R3, 0x4, R6 ;  /* 0x0000000403067825 */ /* 0x001fc600078e0006 */
[----:B------:R-:W-:-:S04]  /*0210*/  IADD3 R6, P1, PT, R6, 0x10, RZ ;  /* 0x0000001006067810 */ /* 0x000fc80007f3e0ff */
[----:B------:R-:W-:-:S09]  /*0220*/  IADD3.X R7, PT, PT, RZ, R7, RZ, P1, !PT ;  /* 0x00000007ff077210 */ /* 0x000fd20000ffe4ff */
.L_x_1:
[----:B------:R-:W0:Y:S01]  /*0230*/  LDC.64 R14, c[0x0][0x398] ;  /* 0x0000e600ff0e7b82 */ /* 0x000e220000000a00 */
[----:B------:R-:W2:Y:S01]  /*0240*/  LDG.E R16, desc[UR4][R6.64+-0x10] ;  /* 0xfffff00406107981 */ /* 0x000ea2000c1e1900 */
[----:B0-----:R-:W-:-:S05]  /*0250*/  IMAD.WIDE R14, R13, 0x4, R14 ;  /* 0x000000040d0e7825 */ /* 0x001fca00078e020e */
[----:B------:R-:W2:Y:S02]  /*0260*/  LDG.E R17, desc[UR4][R14.64] ;  /* 0x000000040e117981 */ /* 0x000ea4000c1e1900 */
[----:B-12---:R-:W-:Y:S01]  /*0270*/  FFMA R11, R16, R17, R11 ;  /* 0x00000011100b7223 */ /* 0x006fe2000000000b */
[----:B------:R-:W-:-:S04]  /*0280*/  IMAD.WIDE R16, R0, 0x4, R14 ;  /* 0x0000000400107825 */ /* 0x000fc800078e020e */
[----:B------:R0:W-:Y:S04]  /*0290*/  STG.E desc[UR4][R4.64], R11 ;  /* 0x0000000b04007986 */ /* 0x0001e8000c101904 */
[----:B------:R-:W2:Y:S04]  /*02a0*/  LDG.E R18, desc[UR4][R6.64+-0xc] ;  /* 0xfffff40406127981 */ /* 0x000ea8000c1e1900 */
[----:B------:R-:W2:Y:S02]  /*02b0*/  LDG.E R19, desc[UR4][R16.64] ;  /* 0x0000000410137981 */ /* 0x000ea4000c1e1900 */
[----:B--2---:R-:W-:Y:S01]  /*02c0*/  FFMA R21, R18, R19, R11 ;  /* 0x0000001312157223 */ /* 0x004fe2000000000b */
[----:B------:R-:W-:-:S04]  /*02d0*/  IMAD.WIDE R18, R0, 0x4, R16 ;  /* 0x0000000400127825 */ /* 0x000fc800078e0210 */
[----:B------:R1:W-:Y:S04]  /*02e0*/  STG.E desc[UR4][R4.64], R21 ;  /* 0x0000001504007986 */ /* 0x0003e8000c101904 */
[----:B------:R-:W2:Y:S04]  /*02f0*/  LDG.E R20, desc[UR4][R6.64+-0x8] ;  /* 0xfffff80406147981 */ /* 0x000ea8000c1e1900 */
[----:B------:R-:W2:Y:S01]  /*0300*/  LDG.E R22, desc[UR4][R18.64] ;  /* 0x0000000412167981 */ /* 0x000ea2000c1e1900 */
[----:B------:R-:W-:-:S04]  /*0310*/  IMAD.WIDE R14, R0, 0x4, R18 ;  /* 0x00000004000e7825 */ /* 0x000fc800078e0212 */
[----:B--2---:R-:W-:-:S05]  /*0320*/  FFMA R23, R20, R22, R21 ;  /* 0x0000001614177223 */ /* 0x004fca0000000015 */
[----:B------:R2:W-:Y:S04]  /*0330*/  STG.E desc[UR4][R4.64], R23 ;  /* 0x0000001704007986 */ /* 0x0005e8000c101904 */
[----:B------:R-:W3:Y:S04]  /*0340*/  LDG.E R20, desc[UR4][R6.64+-0x4] ;  /* 0xfffffc0406147981 */ /* 0x000ee8000c1e1900 */
[----:B0-----:R-:W3:Y:S01]  /*0350*/  LDG.E R11, desc[UR4][R14.64] ;  /* 0x000000040e0b7981 */ /* 0x001ee2000c1e1900 */
[----:B------:R-:W-:-:S04]  /*0360*/  IMAD.WIDE R16, R0, 0x4, R14 ;  /* 0x0000000400107825 */ /* 0x000fc800078e020e */
[----:B---3--:R-:W-:-:S05]  /*0370*/  FFMA R11, R20, R11, R23 ;  /* 0x0000000b140b7223 */ /* 0x008fca0000000017 */
[----:B------:R0:W-:Y:S04]  /*0380*/  STG.E desc[UR4][R4.64], R11 ;  /* 0x0000000b04007986 */ /* 0x0001e8000c101904 */
[----:B------:R-:W3:Y:S04]  /*0390*/  LDG.E R20, desc[UR4][R6.64] ;  /* 0x0000000406147981 */ /* 0x000ee8000c1e1900 */
[----:B-1----:R-:W3:Y:S01]  /*03a0*/  LDG.E R21, desc[UR4][R16.64] ;  /* 0x0000000410157981 */ /* 0x002ee2000c1e1900 */
[----:B------:R-:W-:-:S04]  /*03b0*/  IMAD.WIDE R18, R0, 0x4, R16 ;  /* 0x0000000400127825 */ /* 0x000fc800078e0210 */
[----:B---3--:R-:W-:-:S05]  /*03c0*/  FFMA R21, R20, R21, R11 ;  /* 0x0000001514157223 */ /* 0x008fca000000000b */
[----:B------:R1:W-:Y:S04]  /*03d0*/  STG.E desc[UR4][R4.64], R21 ;  /* 0x0000001504007986 */ /* 0x0003e8000c101904 */
[----:B------:R-:W2:Y:S04]  /*03e0*/  LDG.E R20, desc[UR4][R6.64+0x4] ;  /* 0x0000040406147981 */ /* 0x000ea8000c1e1900 */
[----:B------:R-:W2:Y:S01]  /*03f0*/  LDG.E R22, desc[UR4][R18.64] ;  /* 0x0000000412167981 */ /* 0x000ea2000c1e1900 */
[----:B------:R-:W-:-:S04]  /*0400*/  IMAD.WIDE R14, R0, 0x4, R18 ;  /* 0x00000004000e7825 */ /* 0x000fc800078e0212 */
[----:B--2---:R-:W-:-:S05]  /*0410*/  FFMA R23, R20, R22, R21 ;  /* 0x0000001614177223 */ /* 0x004fca0000000015 */
[----:B------:R1:W-:Y:S04]  /*0420*/  STG.E desc[UR4][R4.64], R23 ;  /* 0x0000001704007986 */ /* 0x0003e8000c101904 */
[----:B------:R-:W2:Y:S04]  /*0430*/  LDG.E R20, desc[UR4][R6.64+0x8] ;  /* 0x0000080406147981 */ /* 0x000ea8000c1e1900 */
[----:B0-----:R-:W2:Y:S01]  /*0440*/  LDG.E R11, desc[UR4][R14.64] ;  /* 0x000000040e0b7981 */ /* 0x001ea2000c1e1900 */
[----:B------:R-:W-:Y:S01]  /*0450*/  IMAD.WIDE R16, R0, 0x4, R14 ;  /* 0x0000000400107825 */ /* 0x000fe200078e020e */
[----:B------:R-:W-:-:S03]  /*0460*/  IADD3 R10, PT, PT, R10, 0x8, RZ ;  /* 0x000000080a0a7810 */ /* 0x000fc60007ffe0ff */
[----:B--2---:R-:W-:-:S05]  /*0470*/  FFMA R25, R20, R11, R23 ;  /* 0x0000000b14197223 */ /* 0x004fca0000000017 */
[----:B------:R1:W-:Y:S04]  /*0480*/  STG.E desc[UR4][R4.64], R25 ;  /* 0x0000001904007986 */ /* 0x0003e8000c101904 */
[----:B------:R-:W2:Y:S04]  /*0490*/  LDG.E R16, desc[UR4][R16.64] ;  /* 0x0000000410107981 */ /* 0x000ea8000c1e1900 */
[----:B------:R0:W2:Y:S01]  /*04a0*/  LDG.E R20, desc[UR4][R6.64+0xc] ;  /* 0x00000c0406147981 */ /* 0x0000a2000c1e1900 */
[----:B------:R-:W-:Y:S02]  /*04b0*/  ISETP.NE.AND P1, PT, R10, RZ, PT ;  /* 0x000000ff0a00720c */ /* 0x000fe40003f25270 */
[----:B------:R-:W-:-:S02]  /*04c0*/  LEA R13, R0, R13, 0x3 ;  /* 0x0000000d000d7211 */ /* 0x000fc400078e18ff */
[----:B0-----:R-:W-:-:S04]  /*04d0*/  IADD3 R6, P2, PT, R6, 0x20, RZ ;  /* 0x0000002006067810 */ /* 0x001fc80007f5e0ff */
[----:B------:R-:W-:Y:S01]  /*04e0*/  IADD3.X R7, PT, PT, RZ, R7, RZ, P2, !PT ;  /* 0x00000007ff077210 */ /* 0x000fe200017fe4ff */
[----:B--2---:R-:W-:-:S05]  /*04f0*/  FFMA R11, R20, R16, R25 ;  /* 0x00000010140b7223 */ /* 0x004fca0000000019 */
[----:B------:R1:W-:Y:S01]  /*0500*/  STG.E desc[UR4][R4.64], R11 ;  /* 0x0000000b04007986 */ /* 0x0003e2000c101904 */
[----:B------:R-:W-:Y:S05]  /*0510*/  @P1 BRA `(.L_x_1) ;  /* 0xfffffffc00441947 */ /* 0x000fea000383ffff */
.L_x_0:
[----:B------:R-:W-:Y:S05]  /*0520*/  @!P0 EXIT ;  /* 0x000000000000894d */ /* 0x000fea0003800000 */
[----:B------:R-:W-:Y:S02]  /*0530*/  ISETP.GE.U32.AND P1, PT, R12, 0x4, PT ;  /* 0x000000040c00780c */ /* 0x000fe40003f26070 */
[----:B------:R-:W-:-:S04]  /*0540*/  LOP3.LUT R16, R2, 0x3, RZ, 0xc0, !PT ;  /* 0x0000000302107812 */ /* 0x000fc800078ec0ff */
[----:B------:R-:W-:-:S07]  /*0550*/  ISETP.NE.AND P0, PT, R16, RZ, PT ;  /* 0x000000ff1000720c */ /* 0x000fce0003f05270 */
[----:B------:R-:W-:Y:S06]  /*0560*/  @!P1 BRA `(.L_x_2) ;  /* 0x00000000007c9947 */ /* 0x000fec0003800000 */
[----:B------:R-:W0:Y:S01]  /*0570*/  LDC.64 R14, c[0x0][0x388] ;  /* 0x0000e200ff0e7b82 */ /* 0x000e220000000a00 */
[----:B------:R-:W-:Y:S01]  /*0580*/  IADD3 R7, PT, PT, R3, R8, RZ ;  /* 0x0000000803077210 */ /* 0x000fe20007ffe0ff */
[----:B------:R-:W-:Y:S01]  /*0590*/  IMAD R17, R8, R0, R9 ;  /* 0x0000000008117224 */ /* 0x000fe200078e0209 */
[----:B------:R-:W2:Y:S05]  /*05a0*/  LDCU.64 UR6, c[0x0][0x388] ;  /* 0x00007100ff0677ac */ /* 0x000eaa0008000a00 */
[----:B------:R-:W3:Y:S01]  /*05b0*/  LDC.64 R12, c[0x0][0x398] ;  /* 0x0000e600ff0c7b82 */ /* 0x000ee20000000a00 */
[----:B0-----:R-:W-:-:S06]  /*05c0*/  IMAD.WIDE.U32 R14, R7, 0x4, R14 ;  /* 0x00000004070e7825 */ /* 0x001fcc00078e000e */
[----:B------:R-:W4:Y:S01]  /*05d0*/  LDG.E R14, desc[UR4][R14.64] ;  /* 0x000000040e0e7981 */ /* 0x000f22000c1e1900 */
[----:B---3--:R-:W-:-:S05]  /*05e0*/  IMAD.WIDE R12, R17, 0x4, R12 ;  /* 0x00000004110c7825 */ /* 0x008fca00078e020c */
[----:B------:R-:W4:Y:S01]  /*05f0*/  LDG.E R10, desc[UR4][R12.64] ;  /* 0x000000040c0a7981 */ /* 0x000f22000c1e1900 */
[----:B------:R-:W-:-:S04]  /*0600*/  IADD3 R7, P1, PT, R3, R8, RZ ;  /* 0x0000000803077210 */ /* 0x000fc80007f3e0ff */
[----:B------:R-:W-:Y:S02]  /*0610*/  IADD3.X R18, PT, PT, RZ, RZ, RZ, P1, !PT ;  /* 0x000000ffff127210 */ /* 0x000fe40000ffe4ff */
[----:B--2---:R-:W-:-:S04]  /*0620*/  LEA R6, P1, R7, UR6, 0x2 ;  /* 0x0000000607067c11 */ /* 0x004fc8000f8210ff */
[----:B------:R-:W-:Y:S01]  /*0630*/  LEA.HI.X R7, R7, UR7, R18, 0x2, P1 ;  /* 0x0000000707077c11 */ /* 0x000fe200088f1412 */
[----:B----4-:R-:W-:Y:S01]  /*0640*/  FFMA R17, R14, R10, R11 ;  /* 0x0000000a0e117223 */ /* 0x010fe2000000000b */
[----:B-1----:R-:W-:-:S04]  /*0650*/  IMAD.WIDE R10, R0, 0x4, R12 ;  /* 0x00000004000a7825 */ /* 0x002fc800078e020c */
[----:B------:R0:W-:Y:S04]  /*0660*/  STG.E desc[UR4][R4.64], R17 ;  /* 0x0000001104007986 */ /* 0x0001e8000c101904 */
[----:B------:R-:W2:Y:S04]  /*0670*/  LDG.E R18, desc[UR4][R10.64] ;  /* 0x000000040a127981 */ /* 0x000ea8000c1e1900 */
[----:B------:R-:W2:Y:S01]  /*0680*/  LDG.E R14, desc[UR4][R6.64+0x4] ;  /* 0x00000404060e7981 */ /* 0x000ea2000c1e1900 */
[----:B------:R-:W-:-:S04]  /*0690*/  IMAD.WIDE R12, R0, 0x4, R10 ;  /* 0x00000004000c7825 */ /* 0x000fc800078e020a */
[----:B--2---:R-:W-:-:S05]  /*06a0*/  FFMA R19, R14, R18, R17 ;  /* 0x000000120e137223 */ /* 0x004fca0000000011 */
        /* <DEDUP_REMOVED lines=8> */
[----:B------:R-:W-:Y:S01]  /*0730*/  IADD3 R8, PT, PT, R8, 0x4, RZ ;  /* 0x0000000408087810 */ /* 0x000fe20007ffe0ff */
[----:B--2---:R-:W-:-:S05]  /*0740*/  FFMA R11, R18, R14, R21 ;  /* 0x0000000e120b7223 */ /* 0x004fca0000000015 */
[----:B------:R0:W-:Y:S02]  /*0750*/  STG.E desc[UR4][R4.64], R11 ;  /* 0x0000000b04007986 */ /* 0x0001e4000c101904 */
.L_x_2:
[----:B------:R-:W-:Y:S05]  /*0760*/  @!P0 EXIT ;  /* 0x000000000000894d */ /* 0x000fea0003800000 */
[----:B------:R-:W-:Y:S02]  /*0770*/  ISETP.NE.AND P1, PT, R16, 0x1, PT ;  /* 0x000000011000780c */ /* 0x000fe40003f25270 */
[----:B------:R-:W-:-:S04]  /*0780*/  LOP3.LUT R2, R2, 0x1, RZ, 0xc0, !PT ;  /* 0x0000000102027812 */ /* 0x000fc800078ec0ff */
[----:B------:R-:W-:-:S07]  /*0790*/  ISETP.NE.U32.AND P0, PT, R2, 0x1, PT ;  /* 0x000000010200780c */ /* 0x000fce0003f05070 */
[----:B------:R-:W-:Y:S06]  /*07a0*/  @!P1 BRA `(.L_x_3) ;  /* 0x0000000000549947 */ /* 0x000fec0003800000 */
[----:B------:R-:W2:Y:S01]  /*07b0*/  LDC.64 R6, c[0x0][0x388] ;  /* 0x0000e200ff067b82 */ /* 0x000ea20000000a00 */
[----:B------:R-:W-:Y:S01]  /*07c0*/  IADD3 R13, PT, PT, R3, R8, RZ ;  /* 0x00000008030d7210 */ /* 0x000fe20007ffe0ff */
[----:B0-----:R-:W-:Y:S01]  /*07d0*/  IMAD R17, R8, R0, R9 ;  /* 0x0000000008117224 */ /* 0x001fe200078e0209 */
[----:B------:R-:W0:Y:S05]  /*07e0*/  LDCU.64 UR6, c[0x0][0x388] ;  /* 0x00007100ff0677ac */ /* 0x000e2a0008000a00 */
[----:B------:R-:W3:Y:S01]  /*07f0*/  LDC.64 R14, c[0x0][0x398] ;  /* 0x0000e600ff0e7b82 */ /* 0x000ee20000000a00 */
[----:B--2---:R-:W-:-:S06]  /*0800*/  IMAD.WIDE.U32 R12, R13, 0x4, R6 ;  /* 0x000000040d0c7825 */ /* 0x004fcc00078e0006 */
[----:B------:R-:W2:Y:S01]  /*0810*/  LDG.E R12, desc[UR4][R12.64] ;  /* 0x000000040c0c7981 */ /* 0x000ea2000c1e1900 */
[----:B---3--:R-:W-:-:S05]  /*0820*/  IMAD.WIDE R14, R17, 0x4, R14 ;  /* 0x00000004110e7825 */ /* 0x008fca00078e020e */
[----:B------:R-:W2:Y:S01]  /*0830*/  LDG.E R2, desc[UR4][R14.64] ;  /* 0x000000040e027981 */ /* 0x000ea2000c1e1900 */
[----:B------:R-:W-:-:S04]  /*0840*/  IADD3 R7, P1, PT, R3, R8, RZ ;  /* 0x0000000803077210 */ /* 0x000fc80007f3e0ff */
[----:B------:R-:W-:Y:S02]  /*0850*/  IADD3.X R10, PT, PT, RZ, RZ, RZ, P1, !PT ;  /* 0x000000ffff0a7210 */ /* 0x000fe40000ffe4ff */
[----:B0-----:R-:W-:Y:S01]  /*0860*/  LEA R6, P1, R7, UR6, 0x2 ;  /* 0x0000000607067c11 */ /* 0x001fe2000f8210ff */
[----:B------:R-:W-:-:S03]  /*0870*/  IMAD.WIDE R16, R0, 0x4, R14 ;  /* 0x0000000400107825 */ /* 0x000fc600078e020e */
[----:B------:R-:W-:Y:S01]  /*0880*/  LEA.HI.X R7, R7, UR7, R10, 0x2, P1 ;  /* 0x0000000707077c11 */ /* 0x000fe200088f140a */
[----:B--2---:R-:W-:-:S05]  /*0890*/  FFMA R19, R12, R2, R11 ;  /* 0x000000020c137223 */ /* 0x004fca000000000b */
[----:B------:R2:W-:Y:S04]  /*08a0*/  STG.E desc[UR4][R4.64], R19 ;  /* 0x0000001304007986 */ /* 0x0005e8000c101904 */
[----:B------:R-:W1:Y:S04]  /*08b0*/  LDG.E R16, desc[UR4][R16.64] ;  /* 0x0000000410107981 */ /* 0x000e68000c1e1900 */
[----:B------:R-:W1:Y:S01]  /*08c0*/  LDG.E R6, desc[UR4][R6.64+0x4] ;  /* 0x0000040406067981 */ /* 0x000e62000c1e1900 */
[----:B------:R-:W-:Y:S01]  /*08d0*/  IADD3 R8, PT, PT, R8, 0x2, RZ ;  /* 0x0000000208087810 */ /* 0x000fe20007ffe0ff */
[----:B-1----:R-:W-:-:S05]  /*08e0*/  FFMA R11, R6, R16, R19 ;  /* 0x00000010060b7223 */ /* 0x002fca0000000013 */
[----:B------:R2:W-:Y:S02]  /*08f0*/  STG.E desc[UR4][R4.64], R11 ;  /* 0x0000000b04007986 */ /* 0x0005e4000c101904 */
.L_x_3:
[----:B------:R-:W-:Y:S05]  /*0900*/  @P0 EXIT ;  /* 0x000000000000094d */ /* 0x000fea0003800000 */
[----:B------:R-:W3:Y:S01]  /*0910*/  LDC.64 R6, c[0x0][0x388] ;  /* 0x0000e200ff067b82 */ /* 0x000ee20000000a00 */
[----:B------:R-:W-:Y:S01]  /*0920*/  IADD3 R3, PT, PT, R3, R8, RZ ;  /* 0x0000000803037210 */ /* 0x000fe20007ffe0ff */
[----:B------:R-:W-:-:S06]  /*0930*/  IMAD R9, R8, R0, R9 ;  /* 0x0000000008097224 */ /* 0x000fcc00078e0209 */
[----:B------:R-:W4:Y:S01]  /*0940*/  LDC.64 R12, c[0x0][0x398] ;  /* 0x0000e600ff0c7b82 */ /* 0x000f220000000a00 */
[----:B---3--:R-:W-:-:S06]  /*0950*/  IMAD.WIDE.U32 R2, R3, 0x4, R6 ;  /* 0x0000000403027825 */ /* 0x008fcc00078e0006 */
[----:B------:R-:W0:Y:S01]  /*0960*/  LDG.E R2, desc[UR4][R2.64] ;  /* 0x0000000402027981 */ /* 0x000e22000c1e1900 */
[----:B----4-:R-:W-:-:S06]  /*0970*/  IMAD.WIDE R6, R9, 0x4, R12 ;  /* 0x0000000409067825 */ /* 0x010fcc00078e020c */
[----:B------:R-:W0:Y:S02]  /*0980*/  LDG.E R6, desc[UR4][R6.64] ;  /* 0x0000000406067981 */ /* 0x000e24000c1e1900 */
[----:B012---:R-:W-:-:S05]  /*0990*/  FFMA R11, R2, R6, R11 ;  /* 0x00000006020b7223 */ /* 0x007fca000000000b */
[----:B------:R-:W-:Y:S01]  /*09a0*/  STG.E desc[UR4][R4.64], R11 ;  /* 0x0000000b04007986 */ /* 0x000fe2000c101904 */
[----:B------:R-:W-:Y:S05]  /*09b0*/  EXIT ;  /* 0x000000000000794d */ /* 0x000fea0003800000 */
.L_x_4:
[----:B------:R-:W-:-:S00]  /*09c0*/  BRA `(.L_x_4) ;  /* 0xfffffffc00fc7947 */ /* 0x000fc0000383ffff */
[----:B------:R-:W-:-:S00]  /*09d0*/  NOP ;  /* 0x0000000000007918 */ /* 0x000fc00000000000 */
        /* <DEDUP_REMOVED lines=10> */
.L_x_5:


//--------------------- .nv.shared.reserved.0     --------------------------
	.section	.nv.shared.reserved.0,"aw",@nobits
	.weak		__nv_reservedSMEM_offset_0_alias
	.size		__nv_reservedSMEM_offset_0_alias, 0, 64
	.other		__nv_reservedSMEM_offset_0_alias,@"STO_CUDA_RESERVED_SHARED STV_DEFAULT"
__nv_reservedSMEM_offset_0_alias:
	.zero		0
	.zero		64


//--------------------- .nv.constant0._Z12MatMulKernel6MatrixS_S_ --------------------------
	.section	.nv.constant0._Z12MatMulKernel6MatrixS_S_,"a",@progbits
	.sectionflags	@""
	.align	4
.nv.constant0._Z12MatMulKernel6MatrixS_S_:
	.zero		944


//--------------------- SYMBOLS --------------------------

	.type		.nv.reservedSmem.offset0,@object
	.size		.nv.reservedSmem.offset0,0x4
